//
// Generated by NVIDIA NVVM Compiler
//
// Compiler Build ID: CL-36424714
// Cuda compilation tools, release 13.0, V13.0.88
// Based on NVVM 20.0.0
//

.version 9.0
.target sm_100
.address_size 64

	// .globl	_Z6jacobiiPfS_S_
// _ZZ6reduceiPfS_S_E3s_x has been demoted

.visible .entry _Z6jacobiiPfS_S_(
	.param .u32 _Z6jacobiiPfS_S__param_0,
	.param .u64 .ptr .align 1 _Z6jacobiiPfS_S__param_1,
	.param .u64 .ptr .align 1 _Z6jacobiiPfS_S__param_2,
	.param .u64 .ptr .align 1 _Z6jacobiiPfS_S__param_3
)
{
	.reg .pred 	%p<4>;
	.reg .b32 	%r<17>;
	.reg .b32 	%f<12>;
	.reg .b64 	%rd<20>;

	ld.param.u32 	%r5, [_Z6jacobiiPfS_S__param_0];
	ld.param.u64 	%rd1, [_Z6jacobiiPfS_S__param_1];
	ld.param.u64 	%rd2, [_Z6jacobiiPfS_S__param_2];
	ld.param.u64 	%rd3, [_Z6jacobiiPfS_S__param_3];
	mov.u32 	%r6, %tid.x;
	mov.u32 	%r7, %ctaid.x;
	mov.u32 	%r8, %ntid.x;
	mad.lo.s32 	%r1, %r7, %r8, %r6;
	add.s32 	%r2, %r1, 1;
	mov.u32 	%r9, %tid.y;
	mov.u32 	%r10, %ctaid.y;
	mov.u32 	%r11, %ntid.y;
	mad.lo.s32 	%r12, %r10, %r11, %r9;
	setp.gt.s32 	%p1, %r2, %r5;
	setp.ge.s32 	%p2, %r12, %r5;
	or.pred  	%p3, %p1, %p2;
	@%p3 bra 	$L__BB0_2;
	cvta.to.global.u64 	%rd4, %rd1;
	cvta.to.global.u64 	%rd5, %rd2;
	cvta.to.global.u64 	%rd6, %rd3;
	add.s32 	%r13, %r5, 2;
	mad.lo.s32 	%r14, %r13, %r12, %r13;
	add.s32 	%r15, %r14, %r2;
	cvt.s64.s32 	%rd7, %r15;
	cvt.s64.s32 	%rd8, %r5;
	sub.s64 	%rd9, %rd7, %rd8;
	shl.b64 	%rd10, %rd9, 2;
	add.s64 	%rd11, %rd4, %rd10;
	ld.global.f32 	%f1, [%rd11+-8];
	neg.f32 	%f2, %f1;
	add.s64 	%rd12, %rd7, %rd8;
	shl.b64 	%rd13, %rd12, 2;
	add.s64 	%rd14, %rd4, %rd13;
	ld.global.f32 	%f3, [%rd14+8];
	sub.f32 	%f4, %f2, %f3;
	add.s32 	%r16, %r14, %r1;
	mul.wide.s32 	%rd15, %r16, 4;
	add.s64 	%rd16, %rd4, %rd15;
	ld.global.f32 	%f5, [%rd16];
	sub.f32 	%f6, %f4, %f5;
	ld.global.f32 	%f7, [%rd16+8];
	sub.f32 	%f8, %f6, %f7;
	mul.wide.s32 	%rd17, %r15, 4;
	add.s64 	%rd18, %rd5, %rd17;
	ld.global.f32 	%f9, [%rd18];
	sub.f32 	%f10, %f9, %f8;
	mul.f32 	%f11, %f10, 0f3E800000;
	add.s64 	%rd19, %rd6, %rd17;
	st.global.f32 	[%rd19], %f11;
$L__BB0_2:
	ret;

}
	// .globl	_Z6reduceiPfS_S_
.visible .entry _Z6reduceiPfS_S_(
	.param .u32 _Z6reduceiPfS_S__param_0,
	.param .u64 .ptr .align 1 _Z6reduceiPfS_S__param_1,
	.param .u64 .ptr .align 1 _Z6reduceiPfS_S__param_2,
	.param .u64 .ptr .align 1 _Z6reduceiPfS_S__param_3
)
{
	.reg .pred 	%p<7>;
	.reg .b32 	%r<18>;
	.reg .b32 	%f<31>;
	.reg .b64 	%rd<15>;
	// demoted variable
	.shared .align 4 .b8 _ZZ6reduceiPfS_S_E3s_x[128];
	ld.param.u32 	%r8, [_Z6reduceiPfS_S__param_0];
	ld.param.u64 	%rd1, [_Z6reduceiPfS_S__param_1];
	ld.param.u64 	%rd2, [_Z6reduceiPfS_S__param_2];
	ld.param.u64 	%rd3, [_Z6reduceiPfS_S__param_3];
	mov.u32 	%r1, %tid.x;
	mov.u32 	%r2, %ctaid.x;
	mov.u32 	%r17, %ntid.x;
	mul.lo.s32 	%r9, %r17, %r2;
	shl.b32 	%r10, %r9, 1;
	add.s32 	%r4, %r10, %r1;
	shl.b32 	%r11, %r1, 2;
	mov.u32 	%r12, _ZZ6reduceiPfS_S_E3s_x;
	add.s32 	%r5, %r12, %r11;
	mov.b32 	%r13, 0;
	st.volatile.shared.u32 	[%r5], %r13;
	setp.ge.s32 	%p1, %r4, %r8;
	@%p1 bra 	$L__BB1_2;
	cvta.to.global.u64 	%rd4, %rd2;
	cvta.to.global.u64 	%rd5, %rd1;
	mul.wide.s32 	%rd6, %r4, 4;
	add.s64 	%rd7, %rd4, %rd6;
	ld.global.f32 	%f1, [%rd7];
	add.s32 	%r14, %r4, %r17;
	mul.wide.u32 	%rd8, %r14, 4;
	add.s64 	%rd9, %rd4, %rd8;
	ld.global.f32 	%f2, [%rd9];
	add.s64 	%rd10, %rd5, %rd6;
	ld.global.f32 	%f3, [%rd10];
	sub.f32 	%f4, %f1, %f3;
	add.s64 	%rd11, %rd5, %rd8;
	ld.global.f32 	%f5, [%rd11];
	sub.f32 	%f6, %f2, %f5;
	mul.f32 	%f7, %f6, %f6;
	fma.rn.f32 	%f8, %f4, %f4, %f7;
	st.volatile.shared.f32 	[%r5], %f8;
	st.global.f32 	[%rd10], %f1;
	st.global.f32 	[%rd11], %f2;
$L__BB1_2:
	bar.sync 	0;
	setp.lt.u32 	%p2, %r17, 66;
	@%p2 bra 	$L__BB1_6;
$L__BB1_3:
	shr.u32 	%r7, %r17, 1;
	setp.ge.u32 	%p3, %r1, %r7;
	@%p3 bra 	$L__BB1_5;
	shl.b32 	%r15, %r7, 2;
	add.s32 	%r16, %r5, %r15;
	ld.volatile.shared.f32 	%f9, [%r16];
	ld.volatile.shared.f32 	%f10, [%r5];
	add.f32 	%f11, %f9, %f10;
	st.volatile.shared.f32 	[%r5], %f11;
$L__BB1_5:
	bar.sync 	0;
	setp.gt.u32 	%p4, %r17, 131;
	mov.u32 	%r17, %r7;
	@%p4 bra 	$L__BB1_3;
$L__BB1_6:
	setp.gt.u32 	%p5, %r1, 31;
	@%p5 bra 	$L__BB1_9;
	ld.volatile.shared.f32 	%f12, [%r5+128];
	ld.volatile.shared.f32 	%f13, [%r5];
	add.f32 	%f14, %f12, %f13;
	st.volatile.shared.f32 	[%r5], %f14;
	ld.volatile.shared.f32 	%f15, [%r5+64];
	ld.volatile.shared.f32 	%f16, [%r5];
	add.f32 	%f17, %f15, %f16;
	st.volatile.shared.f32 	[%r5], %f17;
	ld.volatile.shared.f32 	%f18, [%r5+32];
	ld.volatile.shared.f32 	%f19, [%r5];
	add.f32 	%f20, %f18, %f19;
	st.volatile.shared.f32 	[%r5], %f20;
	ld.volatile.shared.f32 	%f21, [%r5+16];
	ld.volatile.shared.f32 	%f22, [%r5];
	add.f32 	%f23, %f21, %f22;
	st.volatile.shared.f32 	[%r5], %f23;
	ld.volatile.shared.f32 	%f24, [%r5+8];
	ld.volatile.shared.f32 	%f25, [%r5];
	add.f32 	%f26, %f24, %f25;
	st.volatile.shared.f32 	[%r5], %f26;
	ld.volatile.shared.f32 	%f27, [%r5+4];
	ld.volatile.shared.f32 	%f28, [%r5];
	add.f32 	%f29, %f27, %f28;
	st.volatile.shared.f32 	[%r5], %f29;
	setp.ne.s32 	%p6, %r1, 0;
	@%p6 bra 	$L__BB1_9;
	ld.volatile.shared.f32 	%f30, [_ZZ6reduceiPfS_S_E3s_x];
	cvta.to.global.u64 	%rd12, %rd3;
	mul.wide.u32 	%rd13, %r2, 4;
	add.s64 	%rd14, %rd12, %rd13;
	st.global.f32 	[%rd14], %f30;
$L__BB1_9:
	ret;

}


// ===== COMPILED SASS (sm_100) =====

	.target	sm_100

	.elftype	@"ET_EXEC"


//--------------------- .note.nv.tkinfo           --------------------------
	.section	.note.nv.tkinfo,"",@"SHT_NOTE"
	.sectionflags	@"SHF_NOTE_NV_TKINFO"
	.tkinfo
        /*0018*/ 	.word	0x00000002
        /*0030*/ 	.string	""
        /*0030*/ 	.string	"ptxas"
        /*0030*/ 	.string	"Cuda compilation tools, release 13.0, V13.0.88"
        /*0030*/ 	.string	"Build cuda_13.0.r13.0/compiler.36424714_0"
        /*0030*/ 	.string	"-arch sm_100 -m 64 "



//--------------------- .note.nv.cuinfo           --------------------------
	.section	.note.nv.cuinfo,"",@"SHT_NOTE"
	.sectionflags	@"SHF_NOTE_NV_CUINFO"
        /*0018*/ 	.short	0x0002
        /*001a*/ 	.short	0x0064
        /*001c*/ 	.short	0x0082
	.zero		2


//--------------------- .nv.info                  --------------------------
	.section	.nv.info,"",@"SHT_CUDA_INFO"
	.align	4


	//----- nvinfo : EIATTR_REGCOUNT
	.align		4
        /*0000*/ 	.byte	0x04, 0x2f
        /*0002*/ 	.short	(.L_1 - .L_0)
	.align		4
.L_0:
        /*0004*/ 	.word	index@(_Z6jacobiiPfS_S_)
        /*0008*/ 	.word	0x00000014


	//----- nvinfo : EIATTR_FRAME_SIZE
	.align		4
.L_1:
        /*000c*/ 	.byte	0x04, 0x11
        /*000e*/ 	.short	(.L_3 - .L_2)
	.align		4
.L_2:
        /*0010*/ 	.word	index@(_Z6jacobiiPfS_S_)
        /*0014*/ 	.word	0x00000000


	//----- nvinfo : EIATTR_REGCOUNT
	.align		4
.L_3:
        /*0018*/ 	.byte	0x04, 0x2f
        /*001a*/ 	.short	(.L_5 - .L_4)
	.align		4
.L_4:
        /*001c*/ 	.word	index@(_Z6reduceiPfS_S_)
        /*0020*/ 	.word	0x00000011


	//----- nvinfo : EIATTR_FRAME_SIZE
	.align		4
.L_5:
        /*0024*/ 	.byte	0x04, 0x11
        /*0026*/ 	.short	(.L_7 - .L_6)
	.align		4
.L_6:
        /*0028*/ 	.word	index@(_Z6reduceiPfS_S_)
        /*002c*/ 	.word	0x00000000


	//----- nvinfo : EIATTR_MIN_STACK_SIZE
	.align		4
.L_7:
        /*0030*/ 	.byte	0x04, 0x12
        /*0032*/ 	.short	(.L_9 - .L_8)
	.align		4
.L_8:
        /*0034*/ 	.word	index@(_Z6reduceiPfS_S_)
        /*0038*/ 	.word	0x00000000


	//----- nvinfo : EIATTR_MIN_STACK_SIZE
	.align		4
.L_9:
        /*003c*/ 	.byte	0x04, 0x12
        /*003e*/ 	.short	(.L_11 - .L_10)
	.align		4
.L_10:
        /*0040*/ 	.word	index@(_Z6jacobiiPfS_S_)
        /*0044*/ 	.word	0x00000000
.L_11:


//--------------------- .nv.compat                --------------------------
	.section	.nv.compat,"",@"SHT_CUDA_COMPAT_INFO"
	.align	4
        /*0000*/ 	.byte	0x02, 0x09, 0x00, 0x00, 0x02, 0x02, 0x01, 0x00, 0x02, 0x05, 0x05, 0x00, 0x03, 0x07, 0x01, 0x01
        /*0010*/ 	.byte	0x02, 0x03, 0x00, 0x00, 0x02, 0x06, 0x01, 0x00, 0x04, 0x0b, 0x08, 0x00, 0x09, 0x00, 0x00, 0x00
        /*0020*/ 	.byte	0x00, 0x00, 0x00, 0x00


//--------------------- .nv.info._Z6reduceiPfS_S_ --------------------------
	.section	.nv.info._Z6reduceiPfS_S_,"",@"SHT_CUDA_INFO"
	.sectionflags	@""
	.align	4


	//----- nvinfo : EIATTR_CUDA_API_VERSION
	.align		4
        /*0000*/ 	.byte	0x04, 0x37
        /*0002*/ 	.short	(.L_13 - .L_12)
.L_12:
        /*0004*/ 	.word	0x00000082


	//----- nvinfo : EIATTR_KPARAM_INFO
	.align		4
.L_13:
        /*0008*/ 	.byte	0x04, 0x17
        /*000a*/ 	.short	(.L_15 - .L_14)
.L_14:
        /*000c*/ 	.word	0x00000000
        /*0010*/ 	.short	0x0003
        /*0012*/ 	.short	0x0018
        /*0014*/ 	.byte	0x00, 0xf5, 0x21, 0x00


	//----- nvinfo : EIATTR_KPARAM_INFO
	.align		4
.L_15:
        /*0018*/ 	.byte	0x04, 0x17
        /*001a*/ 	.short	(.L_17 - .L_16)
.L_16:
        /*001c*/ 	.word	0x00000000
        /*0020*/ 	.short	0x0002
        /*0022*/ 	.short	0x0010
        /*0024*/ 	.byte	0x00, 0xf5, 0x21, 0x00


	//----- nvinfo : EIATTR_KPARAM_INFO
	.align		4
.L_17:
        /*0028*/ 	.byte	0x04, 0x17
        /*002a*/ 	.short	(.L_19 - .L_18)
.L_18:
        /*002c*/ 	.word	0x00000000
        /*0030*/ 	.short	0x0001
        /*0032*/ 	.short	0x0008
        /*0034*/ 	.byte	0x00, 0xf5, 0x21, 0x00


	//----- nvinfo : EIATTR_KPARAM_INFO
	.align		4
.L_19:
        /*0038*/ 	.byte	0x04, 0x17
        /*003a*/ 	.short	(.L_21 - .L_20)
.L_20:
        /*003c*/ 	.word	0x00000000
        /*0040*/ 	.short	0x0000
        /*0042*/ 	.short	0x0000
        /*0044*/ 	.byte	0x00, 0xf0, 0x11, 0x00


	//----- nvinfo : EIATTR_SPARSE_MMA_MASK
	.align		4
.L_21:
        /*0048*/ 	.byte	0x03, 0x50
        /*004a*/ 	.short	0x0000


	//----- nvinfo : EIATTR_MAXREG_COUNT
	.align		4
        /*004c*/ 	.byte	0x03, 0x1b
        /*004e*/ 	.short	0x00ff


	//----- nvinfo : EIATTR_NUM_BARRIERS
	.align		4
        /*0050*/ 	.byte	0x02, 0x4c
        /*0052*/ 	.byte	0x01
	.zero		1


	//----- nvinfo : EIATTR_MERCURY_ISA_VERSION
	.align		4
        /*0054*/ 	.byte	0x03, 0x5f
        /*0056*/ 	.short	0x0101


	//----- nvinfo : EIATTR_VRC_CTA_INIT_COUNT
	.align		4
        /*0058*/ 	.byte	0x02, 0x4a
	.zero		1
	.zero		1


	//----- nvinfo : EIATTR_EXIT_INSTR_OFFSETS
	.align		4
        /*005c*/ 	.byte	0x04, 0x1c
        /*005e*/ 	.short	(.L_23 - .L_22)


	//   ....[0]....
.L_22:
        /*0060*/ 	.word	0x00000300


	//   ....[1]....
        /*0064*/ 	.word	0x000004a0


	//   ....[2]....
        /*0068*/ 	.word	0x00000520


	//----- nvinfo : EIATTR_CBANK_PARAM_SIZE
	.align		4
.L_23:
        /*006c*/ 	.byte	0x03, 0x19
        /*006e*/ 	.short	0x0020


	//----- nvinfo : EIATTR_PARAM_CBANK
	.align		4
        /*0070*/ 	.byte	0x04, 0x0a
        /*0072*/ 	.short	(.L_25 - .L_24)
	.align		4
.L_24:
        /*0074*/ 	.word	index@(.nv.constant0._Z6reduceiPfS_S_)
        /*0078*/ 	.short	0x0380
        /*007a*/ 	.short	0x0020


	//----- nvinfo : EIATTR_SW_WAR
	.align		4
.L_25:
        /*007c*/ 	.byte	0x04, 0x36
        /*007e*/ 	.short	(.L_27 - .L_26)
.L_26:
        /*0080*/ 	.word	0x00000008
.L_27:


//--------------------- .nv.info._Z6jacobiiPfS_S_ --------------------------
	.section	.nv.info._Z6jacobiiPfS_S_,"",@"SHT_CUDA_INFO"
	.sectionflags	@""
	.align	4


	//----- nvinfo : EIATTR_CUDA_API_VERSION
	.align		4
        /*0000*/ 	.byte	0x04, 0x37
        /*0002*/ 	.short	(.L_29 - .L_28)
.L_28:
        /*0004*/ 	.word	0x00000082


	//----- nvinfo : EIATTR_KPARAM_INFO
	.align		4
.L_29:
        /*0008*/ 	.byte	0x04, 0x17
        /*000a*/ 	.short	(.L_31 - .L_30)
.L_30:
        /*000c*/ 	.word	0x00000000
        /*0010*/ 	.short	0x0003
        /*0012*/ 	.short	0x0018
        /*0014*/ 	.byte	0x00, 0xf5, 0x21, 0x00


	//----- nvinfo : EIATTR_KPARAM_INFO
	.align		4
.L_31:
        /*0018*/ 	.byte	0x04, 0x17
        /*001a*/ 	.short	(.L_33 - .L_32)
.L_32:
        /*001c*/ 	.word	0x00000000
        /*0020*/ 	.short	0x0002
        /*0022*/ 	.short	0x0010
        /*0024*/ 	.byte	0x00, 0xf5, 0x21, 0x00


	//----- nvinfo : EIATTR_KPARAM_INFO
	.align		4
.L_33:
        /*0028*/ 	.byte	0x04, 0x17
        /*002a*/ 	.short	(.L_35 - .L_34)
.L_34:
        /*002c*/ 	.word	0x00000000
        /*0030*/ 	.short	0x0001
        /*0032*/ 	.short	0x0008
        /*0034*/ 	.byte	0x00, 0xf5, 0x21, 0x00


	//----- nvinfo : EIATTR_KPARAM_INFO
	.align		4
.L_35:
        /*0038*/ 	.byte	0x04, 0x17
        /*003a*/ 	.short	(.L_37 - .L_36)
.L_36:
        /*003c*/ 	.word	0x00000000
        /*0040*/ 	.short	0x0000
        /*0042*/ 	.short	0x0000
        /*0044*/ 	.byte	0x00, 0xf0, 0x11, 0x00


	//----- nvinfo : EIATTR_SPARSE_MMA_MASK
	.align		4
.L_37:
        /*0048*/ 	.byte	0x03, 0x50
        /*004a*/ 	.short	0x0000


	//----- nvinfo : EIATTR_MAXREG_COUNT
	.align		4
        /*004c*/ 	.byte	0x03, 0x1b
        /*004e*/ 	.short	0x00ff


	//----- nvinfo : EIATTR_MERCURY_ISA_VERSION
	.align		4
        /*0050*/ 	.byte	0x03, 0x5f
        /*0052*/ 	.short	0x0101


	//----- nvinfo : EIATTR_VRC_CTA_INIT_COUNT
	.align		4
        /*0054*/ 	.byte	0x02, 0x4a
	.zero		1
	.zero		1


	//----- nvinfo : EIATTR_EXIT_INSTR_OFFSETS
	.align		4
        /*0058*/ 	.byte	0x04, 0x1c
        /*005a*/ 	.short	(.L_39 - .L_38)


	//   ....[0]....
.L_38:
        /*005c*/ 	.word	0x000000d0


	//   ....[1]....
        /*0060*/ 	.word	0x000002f0


	//----- nvinfo : EIATTR_CBANK_PARAM_SIZE
	.align		4
.L_39:
        /*0064*/ 	.byte	0x03, 0x19
        /*0066*/ 	.short	0x0020


	//----- nvinfo : EIATTR_PARAM_CBANK
	.align		4
        /*0068*/ 	.byte	0x04, 0x0a
        /*006a*/ 	.short	(.L_41 - .L_40)
	.align		4
.L_40:
        /*006c*/ 	.word	index@(.nv.constant0._Z6jacobiiPfS_S_)
        /*0070*/ 	.short	0x0380
        /*0072*/ 	.short	0x0020


	//----- nvinfo : EIATTR_SW_WAR
	.align		4
.L_41:
        /*0074*/ 	.byte	0x04, 0x36
        /*0076*/ 	.short	(.L_43 - .L_42)
.L_42:
        /*0078*/ 	.word	0x00000008
.L_43:


//--------------------- .nv.callgraph             --------------------------
	.section	.nv.callgraph,"",@"SHT_CUDA_CALLGRAPH"
	.align	4
	.sectionentsize	8
	.align		4
        /*0000*/ 	.word	0x00000000
	.align		4
        /*0004*/ 	.word	0xffffffff
	.align		4
        /*0008*/ 	.word	0x00000000
	.align		4
        /*000c*/ 	.word	0xfffffffe
	.align		4
        /*0010*/ 	.word	0x00000000
	.align		4
        /*0014*/ 	.word	0xfffffffd
	.align		4
        /*0018*/ 	.word	0x00000000
	.align		4
        /*001c*/ 	.word	0xfffffffc


//--------------------- .text._Z6reduceiPfS_S_    --------------------------
	.section	.text._Z6reduceiPfS_S_,"ax",@progbits
	.align	128
        .global         _Z6reduceiPfS_S_
        .type           _Z6reduceiPfS_S_,@function
        .size           _Z6reduceiPfS_S_,(.L_x_4 - _Z6reduceiPfS_S_)
        .other          _Z6reduceiPfS_S_,@"STO_CUDA_ENTRY STV_DEFAULT"
_Z6reduceiPfS_S_:
.text._Z6reduceiPfS_S_:
[----:B------:R-:W-:Y:S01]  /*0000*/  LDC R1, c[0x0][0x37c] ;  /* 0x0000df00ff017b82 */ /* 0x000fe20000000800 */
[----:B------:R-:W0:Y:S01]  /*0010*/  S2R R0, SR_CTAID.X ;  /* 0x0000000000007919 */ /* 0x000e220000002500 */
[----:B------:R-:W1:Y:S01]  /*0020*/  LDCU UR4, c[0x0][0x360] ;  /* 0x00006c00ff0477ac */ /* 0x000e620008000800 */
[----:B------:R-:W2:Y:S01]  /*0030*/  S2R R6, SR_TID.X ;  /* 0x0000000000067919 */ /* 0x000ea20000002100 */
[----:B------:R-:W3:Y:S01]  /*0040*/  LDCU UR5, c[0x0][0x380] ;  /* 0x00007000ff0577ac */ /* 0x000ee20008000800 */
[----:B------:R-:W4:Y:S01]  /*0050*/  LDCU.64 UR6, c[0x0][0x358] ;  /* 0x00006b00ff0677ac */ /* 0x000f220008000a00 */
[----:B-1----:R-:W-:Y:S01]  /*0060*/  MOV R7, UR4 ;  /* 0x0000000400077c02 */ /* 0x002fe20008000f00 */
[----:B0-----:R-:W-:-:S05]  /*0070*/  IMAD R3, R0, UR4, RZ ;  /* 0x0000000400037c24 */ /* 0x001fca000f8e02ff */
[----:B--2---:R-:W-:-:S04]  /*0080*/  LEA R13, R3, R6, 0x1 ;  /* 0x00000006030d7211 */ /* 0x004fc800078e08ff */
[----:B---3--:R-:W-:-:S13]  /*0090*/  ISETP.GE.AND P1, PT, R13, UR5, PT ;  /* 0x000000050d007c0c */ /* 0x008fda000bf26270 */
[----:B------:R-:W0:Y:S01]  /*00a0*/  @!P1 LDC.64 R10, c[0x0][0x390] ;  /* 0x0000e400ff0a9b82 */ /* 0x000e220000000a00 */
[----:B------:R-:W-:-:S07]  /*00b0*/  @!P1 IADD3 R3, PT, PT, R13, R7, RZ ;  /* 0x000000070d039210 */ /* 0x000fce0007ffe0ff */
[----:B------:R-:W1:Y:S01]  /*00c0*/  @!P1 LDC.64 R4, c[0x0][0x388] ;  /* 0x0000e200ff049b82 */ /* 0x000e620000000a00 */
[----:B0-----:R-:W-:-:S04]  /*00d0*/  @!P1 IMAD.WIDE.U32 R8, R3, 0x4, R10 ;  /* 0x0000000403089825 */ /* 0x001fc800078e000a */
[----:B------:R-:W-:Y:S02]  /*00e0*/  @!P1 IMAD.WIDE R10, R13, 0x4, R10 ;  /* 0x000000040d0a9825 */ /* 0x000fe400078e020a */
[----:B----4-:R0:W2:Y:S02]  /*00f0*/  @!P1 LDG.E R9, desc[UR6][R8.64] ;  /* 0x0000000608099981 */ /* 0x0100a4000c1e1900 */
[--C-:B-1----:R-:W-:Y:S02]  /*0100*/  @!P1 IMAD.WIDE.U32 R2, R3, 0x4, R4.reuse ;  /* 0x0000000403029825 */ /* 0x102fe400078e0004 */
[----:B------:R-:W3:Y:S02]  /*0110*/  @!P1 LDG.E R11, desc[UR6][R10.64] ;  /* 0x000000060a0b9981 */ /* 0x000ee4000c1e1900 */
[----:B------:R-:W-:Y:S02]  /*0120*/  @!P1 IMAD.WIDE R4, R13, 0x4, R4 ;  /* 0x000000040d049825 */ /* 0x000fe400078e0204 */
[----:B------:R-:W2:Y:S04]  /*0130*/  @!P1 LDG.E R14, desc[UR6][R2.64] ;  /* 0x00000006020e9981 */ /* 0x000ea8000c1e1900 */
[----:B------:R-:W3:Y:S01]  /*0140*/  @!P1 LDG.E R12, desc[UR6][R4.64] ;  /* 0x00000006040c9981 */ /* 0x000ee2000c1e1900 */
[----:B------:R-:W1:Y:S01]  /*0150*/  S2UR UR5, SR_CgaCtaId ;  /* 0x00000000000579c3 */ /* 0x000e620000008800 */
[----:B------:R-:W-:Y:S01]  /*0160*/  UMOV UR4, 0x400 ;  /* 0x0000040000047882 */ /* 0x000fe20000000000 */
[----:B------:R-:W-:-:S02]  /*0170*/  ISETP.GE.U32.AND P2, PT, R7, 0x42, PT ;  /* 0x000000420700780c */ /* 0x000fc40003f46070 */
[----:B------:R-:W-:Y:S01]  /*0180*/  ISETP.GT.U32.AND P0, PT, R6, 0x1f, PT ;  /* 0x0000001f0600780c */ /* 0x000fe20003f04070 */
[----:B-1----:R-:W-:-:S06]  /*0190*/  ULEA UR4, UR5, UR4, 0x18 ;  /* 0x0000000405047291 */ /* 0x002fcc000f8ec0ff */
[----:B0-----:R-:W-:-:S05]  /*01a0*/  LEA R8, R6, UR4, 0x2 ;  /* 0x0000000406087c11 */ /* 0x001fca000f8e10ff */
[----:B------:R0:W-:Y:S01]  /*01b0*/  STS [R8], RZ ;  /* 0x000000ff08007388 */ /* 0x0001e20000000800 */
[----:B--2---:R-:W-:Y:S01]  /*01c0*/  @!P1 FADD R14, R9, -R14 ;  /* 0x8000000e090e9221 */ /* 0x004fe20000000000 */
[----:B---3--:R-:W-:-:S03]  /*01d0*/  @!P1 FADD R12, R11, -R12 ;  /* 0x8000000c0b0c9221 */ /* 0x008fc60000000000 */
[----:B------:R-:W-:-:S04]  /*01e0*/  @!P1 FMUL R13, R14, R14 ;  /* 0x0000000e0e0d9220 */ /* 0x000fc80000400000 */
[----:B------:R-:W-:Y:S01]  /*01f0*/  @!P1 FFMA R13, R12, R12, R13 ;  /* 0x0000000c0c0d9223 */ /* 0x000fe2000000000d */
[----:B------:R0:W-:Y:S04]  /*0200*/  @!P1 STG.E desc[UR6][R4.64], R11 ;  /* 0x0000000b04009986 */ /* 0x0001e8000c101906 */
[----:B------:R0:W-:Y:S04]  /*0210*/  @!P1 STG.E desc[UR6][R2.64], R9 ;  /* 0x0000000902009986 */ /* 0x0001e8000c101906 */
[----:B------:R0:W-:Y:S01]  /*0220*/  @!P1 STS [R8], R13 ;  /* 0x0000000d08009388 */ /* 0x0001e20000000800 */
[----:B------:R-:W-:Y:S06]  /*0230*/  BAR.SYNC.DEFER_BLOCKING 0x0 ;  /* 0x0000000000007b1d */ /* 0x000fec0000010000 */
[----:B------:R-:W-:Y:S05]  /*0240*/  @!P2 BRA `(.L_x_0) ;  /* 0x00000000002ca947 */ /* 0x000fea0003800000 */
.L_x_1:
[----:B0-----:R-:W-:-:S04]  /*0250*/  SHF.R.U32.HI R5, RZ, 0x1, R7 ;  /* 0x00000001ff057819 */ /* 0x001fc80000011607 */
[----:B------:R-:W-:-:S13]  /*0260*/  ISETP.GE.U32.AND P1, PT, R6, R5, PT ;  /* 0x000000050600720c */ /* 0x000fda0003f26070 */
[----:B------:R-:W-:-:S06]  /*0270*/  @!P1 LEA R2, R5, R8, 0x2 ;  /* 0x0000000805029211 */ /* 0x000fcc00078e10ff */
[----:B------:R-:W-:Y:S04]  /*0280*/  @!P1 LDS R2, [R2] ;  /* 0x0000000002029984 */ /* 0x000fe80000000800 */
[----:B------:R-:W0:Y:S02]  /*0290*/  @!P1 LDS R3, [R8] ;  /* 0x0000000008039984 */ /* 0x000e240000000800 */
[----:B0-----:R-:W-:-:S05]  /*02a0*/  @!P1 FADD R3, R2, R3 ;  /* 0x0000000302039221 */ /* 0x001fca0000000000 */
[----:B------:R1:W-:Y:S01]  /*02b0*/  @!P1 STS [R8], R3 ;  /* 0x0000000308009388 */ /* 0x0003e20000000800 */
[----:B------:R-:W-:Y:S01]  /*02c0*/  BAR.SYNC.DEFER_BLOCKING 0x0 ;  /* 0x0000000000007b1d */ /* 0x000fe20000010000 */
[----:B------:R-:W-:Y:S02]  /*02d0*/  ISETP.GT.U32.AND P1, PT, R7, 0x83, PT ;  /* 0x000000830700780c */ /* 0x000fe40003f24070 */
[----:B------:R-:W-:-:S11]  /*02e0*/  MOV R7, R5 ;  /* 0x0000000500077202 */ /* 0x000fd60000000f00 */
[----:B-1----:R-:W-:Y:S05]  /*02f0*/  @P1 BRA `(.L_x_1) ;  /* 0xfffffffc00d41947 */ /* 0x002fea000383ffff */
.L_x_0:
[----:B------:R-:W-:Y:S05]  /*0300*/  @P0 EXIT ;  /* 0x000000000000094d */ /* 0x000fea0003800000 */
[----:B0-----:R-:W-:Y:S01]  /*0310*/  LDS R2, [R8+0x80] ;  /* 0x0000800008027984 */ /* 0x001fe20000000800 */
[----:B------:R-:W-:-:S03]  /*0320*/  ISETP.NE.AND P0, PT, R6, RZ, PT ;  /* 0x000000ff0600720c */ /* 0x000fc60003f05270 */
[----:B------:R-:W0:Y:S02]  /*0330*/  LDS R3, [R8] ;  /* 0x0000000008037984 */ /* 0x000e240000000800 */
[----:B0-----:R-:W-:-:S05]  /*0340*/  FADD R3, R2, R3 ;  /* 0x0000000302037221 */ /* 0x001fca0000000000 */
[----:B------:R-:W-:Y:S04]  /*0350*/  STS [R8], R3 ;  /* 0x0000000308007388 */ /* 0x000fe80000000800 */
[----:B------:R-:W-:Y:S04]  /*0360*/  LDS R2, [R8+0x40] ;  /* 0x0000400008027984 */ /* 0x000fe80000000800 */
        /* <DEDUP_REMOVED lines=18> */
[----:B------:R0:W-:Y:S01]  /*0490*/  STS [R8], R5 ;  /* 0x0000000508007388 */ /* 0x0001e20000000800 */
[----:B------:R-:W-:Y:S05]  /*04a0*/  @P0 EXIT ;  /* 0x000000000000094d */ /* 0x000fea0003800000 */
[----:B------:R-:W1:Y:S01]  /*04b0*/  S2UR UR5, SR_CgaCtaId ;  /* 0x00000000000579c3 */ /* 0x000e620000008800 */
[----:B------:R-:W-:-:S07]  /*04c0*/  UMOV UR4, 0x400 ;  /* 0x0000040000047882 */ /* 0x000fce0000000000 */
[----:B------:R-:W2:Y:S01]  /*04d0*/  LDC.64 R2, c[0x0][0x398] ;  /* 0x0000e600ff027b82 */ /* 0x000ea20000000a00 */
[----:B-1----:R-:W-:Y:S01]  /*04e0*/  ULEA UR4, UR5, UR4, 0x18 ;  /* 0x0000000405047291 */ /* 0x002fe2000f8ec0ff */
[----:B--2---:R-:W-:-:S08]  /*04f0*/  IMAD.WIDE.U32 R2, R0, 0x4, R2 ;  /* 0x0000000400027825 */ /* 0x004fd000078e0002 */
[----:B0-----:R-:W0:Y:S04]  /*0500*/  LDS R5, [UR4] ;  /* 0x00000004ff057984 */ /* 0x001e280008000800 */
[----:B0-----:R-:W-:Y:S01]  /*0510*/  STG.E desc[UR6][R2.64], R5 ;  /* 0x0000000502007986 */ /* 0x001fe2000c101906 */
[----:B------:R-:W-:Y:S05]  /*0520*/  EXIT ;  /* 0x000000000000794d */ /* 0x000fea0003800000 */
.L_x_2:
[----:B------:R-:W-:-:S00]  /*0530*/  BRA `(.L_x_2) ;  /* 0xfffffffc00fc7947 */ /* 0x000fc0000383ffff */
[----:B------:R-:W-:-:S00]  /*0540*/  NOP ;  /* 0x0000000000007918 */ /* 0x000fc00000000000 */
        /* <DEDUP_REMOVED lines=11> */
.L_x_4:


//--------------------- .text._Z6jacobiiPfS_S_    --------------------------
	.section	.text._Z6jacobiiPfS_S_,"ax",@progbits
	.align	128
        .global         _Z6jacobiiPfS_S_
        .type           _Z6jacobiiPfS_S_,@function
        .size           _Z6jacobiiPfS_S_,(.L_x_5 - _Z6jacobiiPfS_S_)
        .other          _Z6jacobiiPfS_S_,@"STO_CUDA_ENTRY STV_DEFAULT"
_Z6jacobiiPfS_S_:
.text._Z6jacobiiPfS_S_:
[----:B------:R-:W-:Y:S01]  /*0000*/  LDC R1, c[0x0][0x37c] ;  /* 0x0000df00ff017b82 */ /* 0x000fe20000000800 */
[----:B------:R-:W0:Y:S07]  /*0010*/  S2R R0, SR_TID.X ;  /* 0x0000000000007919 */ /* 0x000e2e0000002100 */
[----:B------:R-:W0:Y:S01]  /*0020*/  LDC R3, c[0x0][0x360] ;  /* 0x0000d800ff037b82 */ /* 0x000e220000000800 */
[----:B------:R-:W1:Y:S07]  /*0030*/  S2R R2, SR_TID.Y ;  /* 0x0000000000027919 */ /* 0x000e6e0000002200 */
[----:B------:R-:W0:Y:S08]  /*0040*/  S2UR UR4, SR_CTAID.X ;  /* 0x00000000000479c3 */ /* 0x000e300000002500 */
[----:B------:R-:W1:Y:S08]  /*0050*/  S2UR UR5, SR_CTAID.Y ;  /* 0x00000000000579c3 */ /* 0x000e700000002600 */
[----:B------:R-:W1:Y:S08]  /*0060*/  LDC R5, c[0x0][0x364] ;  /* 0x0000d900ff057b82 */ /* 0x000e700000000800 */
[----:B------:R-:W2:Y:S01]  /*0070*/  LDC R8, c[0x0][0x380] ;  /* 0x0000e000ff087b82 */ /* 0x000ea20000000800 */
[----:B0-----:R-:W-:-:S02]  /*0080*/  IMAD R0, R3, UR4, R0 ;  /* 0x0000000403007c24 */ /* 0x001fc4000f8e0200 */
[----:B-1----:R-:W-:-:S03]  /*0090*/  IMAD R2, R5, UR5, R2 ;  /* 0x0000000505027c24 */ /* 0x002fc6000f8e0202 */
[----:B------:R-:W-:Y:S02]  /*00a0*/  IADD3 R5, PT, PT, R0, 0x1, RZ ;  /* 0x0000000100057810 */ /* 0x000fe40007ffe0ff */
[----:B--2---:R-:W-:-:S04]  /*00b0*/  ISETP.GE.AND P0, PT, R2, R8, PT ;  /* 0x000000080200720c */ /* 0x004fc80003f06270 */
[----:B------:R-:W-:-:S13]  /*00c0*/  ISETP.GT.OR P0, PT, R5, R8, P0 ;  /* 0x000000080500720c */ /* 0x000fda0000704670 */
[----:B------:R-:W-:Y:S05]  /*00d0*/  @P0 EXIT ;  /* 0x000000000000094d */ /* 0x000fea0003800000 */
[----:B------:R-:W-:Y:S01]  /*00e0*/  IADD3 R3, PT, PT, R8, 0x2, RZ ;  /* 0x0000000208037810 */ /* 0x000fe20007ffe0ff */
[----:B------:R-:W0:Y:S01]  /*00f0*/  LDCU.64 UR6, c[0x0][0x388] ;  /* 0x00007100ff0677ac */ /* 0x000e220008000a00 */
[----:B------:R-:W1:Y:S01]  /*0100*/  LDC.64 R6, c[0x0][0x388] ;  /* 0x0000e200ff067b82 */ /* 0x000e620000000a00 */
[----:B------:R-:W-:Y:S02]  /*0110*/  SHF.R.S32.HI R10, RZ, 0x1f, R8 ;  /* 0x0000001fff0a7819 */ /* 0x000fe40000011408 */
[----:B------:R-:W-:Y:S01]  /*0120*/  IMAD R4, R2, R3, R3 ;  /* 0x0000000302047224 */ /* 0x000fe200078e0203 */
[----:B------:R-:W2:Y:S04]  /*0130*/  LDCU.64 UR4, c[0x0][0x358] ;  /* 0x00006b00ff0477ac */ /* 0x000ea80008000a00 */
[----:B------:R-:W-:Y:S01]  /*0140*/  IADD3 R5, PT, PT, R5, R4, RZ ;  /* 0x0000000405057210 */ /* 0x000fe20007ffe0ff */
[----:B------:R-:W3:Y:S03]  /*0150*/  LDC.64 R2, c[0x0][0x390] ;  /* 0x0000e400ff027b82 */ /* 0x000ee60000000a00 */
[----:B------:R-:W-:-:S02]  /*0160*/  IADD3 R13, P1, PT, R5, -R8, RZ ;  /* 0x80000008050d7210 */ /* 0x000fc40007f3e0ff */
[----:B------:R-:W-:Y:S02]  /*0170*/  SHF.R.S32.HI R9, RZ, 0x1f, R5 ;  /* 0x0000001fff097819 */ /* 0x000fe40000011405 */
[----:B------:R-:W-:-:S03]  /*0180*/  IADD3 R11, P0, PT, R5, R8, RZ ;  /* 0x00000008050b7210 */ /* 0x000fc60007f1e0ff */
[C---:B------:R-:W-:Y:S01]  /*0190*/  IMAD.X R14, R9.reuse, 0x1, ~R10, P1 ;  /* 0x00000001090e7824 */ /* 0x040fe200008e0e0a */
[----:B------:R-:W-:Y:S02]  /*01a0*/  IADD3.X R12, PT, PT, R9, R10, RZ, P0, !PT ;  /* 0x0000000a090c7210 */ /* 0x000fe400007fe4ff */
[----:B0-----:R-:W-:Y:S02]  /*01b0*/  LEA R8, P1, R13, UR6, 0x2 ;  /* 0x000000060d087c11 */ /* 0x001fe4000f8210ff */
[----:B------:R-:W-:Y:S02]  /*01c0*/  LEA R10, P0, R11, UR6, 0x2 ;  /* 0x000000060b0a7c11 */ /* 0x000fe4000f8010ff */
[----:B------:R-:W-:Y:S01]  /*01d0*/  LEA.HI.X R9, R13, UR7, R14, 0x2, P1 ;  /* 0x000000070d097c11 */ /* 0x000fe200088f140e */
[----:B------:R-:W-:Y:S01]  /*01e0*/  IMAD.IADD R13, R0, 0x1, R4 ;  /* 0x00000001000d7824 */ /* 0x000fe200078e0204 */
[----:B------:R-:W-:-:S03]  /*01f0*/  LEA.HI.X R11, R11, UR7, R12, 0x2, P0 ;  /* 0x000000070b0b7c11 */ /* 0x000fc600080f140c */
[----:B-1----:R-:W-:Y:S01]  /*0200*/  IMAD.WIDE R6, R13, 0x4, R6 ;  /* 0x000000040d067825 */ /* 0x002fe200078e0206 */
[----:B--2---:R-:W2:Y:S01]  /*0210*/  LDG.E R8, desc[UR4][R8.64+-0x8] ;  /* 0xfffff80408087981 */ /* 0x004ea2000c1e1900 */
[----:B------:R-:W0:Y:S03]  /*0220*/  LDC.64 R12, c[0x0][0x398] ;  /* 0x0000e600ff0c7b82 */ /* 0x000e260000000a00 */
[----:B------:R-:W2:Y:S01]  /*0230*/  LDG.E R11, desc[UR4][R10.64+0x8] ;  /* 0x000008040a0b7981 */ /* 0x000ea2000c1e1900 */
[----:B---3--:R-:W-:-:S03]  /*0240*/  IMAD.WIDE R2, R5, 0x4, R2 ;  /* 0x0000000405027825 */ /* 0x008fc600078e0202 */
[----:B------:R-:W3:Y:S04]  /*0250*/  LDG.E R15, desc[UR4][R6.64] ;  /* 0x00000004060f7981 */ /* 0x000ee8000c1e1900 */
[----:B------:R-:W4:Y:S04]  /*0260*/  LDG.E R17, desc[UR4][R6.64+0x8] ;  /* 0x0000080406117981 */ /* 0x000f28000c1e1900 */
[----:B------:R-:W5:Y:S01]  /*0270*/  LDG.E R3, desc[UR4][R2.64] ;  /* 0x0000000402037981 */ /* 0x000f62000c1e1900 */
[----:B0-----:R-:W-:-:S04]  /*0280*/  IMAD.WIDE R4, R5, 0x4, R12 ;  /* 0x0000000405047825 */ /* 0x001fc800078e020c */
[----:B--2---:R-:W-:-:S04]  /*0290*/  FADD R0, -R8, -R11 ;  /* 0x8000000b08007221 */ /* 0x004fc80000000100 */
[----:B---3--:R-:W-:-:S04]  /*02a0*/  FADD R0, R0, -R15 ;  /* 0x8000000f00007221 */ /* 0x008fc80000000000 */
[----:B----4-:R-:W-:-:S04]  /*02b0*/  FADD R0, R0, -R17 ;  /* 0x8000001100007221 */ /* 0x010fc80000000000 */
[----:B-----5:R-:W-:-:S04]  /*02c0*/  FADD R0, -R0, R3 ;  /* 0x0000000300007221 */ /* 0x020fc80000000100 */
[----:B------:R-:W-:-:S05]  /*02d0*/  FMUL R9, R0, 0.25 ;  /* 0x3e80000000097820 */ /* 0x000fca0000400000 */
[----:B------:R-:W-:Y:S01]  /*02e0*/  STG.E desc[UR4][R4.64], R9 ;  /* 0x0000000904007986 */ /* 0x000fe2000c101904 */
[----:B------:R-:W-:Y:S05]  /*02f0*/  EXIT ;  /* 0x000000000000794d */ /* 0x000fea0003800000 */
.L_x_3:
        /* <DEDUP_REMOVED lines=16> */
.L_x_5:


//--------------------- .nv.shared._Z6reduceiPfS_S_ --------------------------
	.section	.nv.shared._Z6reduceiPfS_S_,"aw",@nobits
	.sectionflags	@""
	.align	4
.nv.shared._Z6reduceiPfS_S_:
	.zero		1152


//--------------------- .nv.shared.reserved.0     --------------------------
	.section	.nv.shared.reserved.0,"aw",@nobits
	.weak		__nv_reservedSMEM_offset_0_alias
	.size		__nv_reservedSMEM_offset_0_alias, 0, 64
	.other		__nv_reservedSMEM_offset_0_alias,@"STO_CUDA_RESERVED_SHARED STV_DEFAULT"
__nv_reservedSMEM_offset_0_alias:
	.zero		0
	.zero		64


//--------------------- .nv.constant0._Z6reduceiPfS_S_ --------------------------
	.section	.nv.constant0._Z6reduceiPfS_S_,"a",@progbits
	.sectionflags	@""
	.align	4
.nv.constant0._Z6reduceiPfS_S_:
	.zero		928


//--------------------- .nv.constant0._Z6jacobiiPfS_S_ --------------------------
	.section	.nv.constant0._Z6jacobiiPfS_S_,"a",@progbits
	.sectionflags	@""
	.align	4
.nv.constant0._Z6jacobiiPfS_S_:
	.zero		928


//--------------------- SYMBOLS --------------------------

	.type		.nv.reservedSmem.offset0,@object
	.size		.nv.reservedSmem.offset0,0x4
	.type		.nv.reservedSmem.cap,@object
	.size		.nv.reservedSmem.cap,0x4
